//
// Generated by NVIDIA NVVM Compiler
//
// Compiler Build ID: CL-36424714
// Cuda compilation tools, release 13.0, V13.0.88
// Based on NVVM 20.0.0
//

.version 9.0
.target sm_100
.address_size 64

	// .globl	_Z19movingAverageKernelPfS_ii

.visible .entry _Z19movingAverageKernelPfS_ii(
	.param .u64 .ptr .align 1 _Z19movingAverageKernelPfS_ii_param_0,
	.param .u64 .ptr .align 1 _Z19movingAverageKernelPfS_ii_param_1,
	.param .u32 _Z19movingAverageKernelPfS_ii_param_2,
	.param .u32 _Z19movingAverageKernelPfS_ii_param_3
)
{
	.reg .pred 	%p<55>;
	.reg .b32 	%r<117>;
	.reg .b32 	%f<87>;
	.reg .b64 	%rd<37>;

	ld.param.u64 	%rd3, [_Z19movingAverageKernelPfS_ii_param_0];
	ld.param.u64 	%rd2, [_Z19movingAverageKernelPfS_ii_param_1];
	ld.param.u32 	%r73, [_Z19movingAverageKernelPfS_ii_param_2];
	ld.param.u32 	%r74, [_Z19movingAverageKernelPfS_ii_param_3];
	cvta.to.global.u64 	%rd1, %rd3;
	mov.u32 	%r75, %ctaid.x;
	mov.u32 	%r76, %ntid.x;
	mov.u32 	%r77, %tid.x;
	mad.lo.s32 	%r1, %r75, %r76, %r77;
	shr.u32 	%r78, %r74, 31;
	add.s32 	%r79, %r74, %r78;
	shr.s32 	%r2, %r79, 1;
	setp.ge.s32 	%p1, %r1, %r73;
	@%p1 bra 	$L__BB0_45;
	setp.lt.s32 	%p2, %r74, -1;
	mov.f32 	%f84, 0f00000000;
	mov.f32 	%f86, %f84;
	@%p2 bra 	$L__BB0_44;
	neg.s32 	%r109, %r2;
	abs.s32 	%r82, %r2;
	add.s32 	%r4, %r2, %r82;
	add.s32 	%r5, %r4, 1;
	and.b32  	%r6, %r5, 7;
	setp.lt.u32 	%p3, %r4, 7;
	mov.f32 	%f84, 0f00000000;
	mov.b32 	%r116, 0;
	@%p3 bra 	$L__BB0_22;
	sub.s32 	%r91, 3, %r2;
	and.b32  	%r84, %r5, -8;
	neg.s32 	%r90, %r84;
	sub.s32 	%r89, %r1, %r2;
	mov.f32 	%f84, 0f00000000;
	mov.b32 	%r116, 0;
$L__BB0_4:
	.pragma "nounroll";
	setp.lt.s32 	%p4, %r89, 0;
	setp.ge.s32 	%p5, %r89, %r73;
	or.pred  	%p6, %p4, %p5;
	@%p6 bra 	$L__BB0_6;
	mul.wide.u32 	%rd4, %r89, 4;
	add.s64 	%rd5, %rd1, %rd4;
	ld.global.f32 	%f45, [%rd5];
	add.f32 	%f84, %f84, %f45;
	add.s32 	%r116, %r116, 1;
$L__BB0_6:
	add.s32 	%r16, %r89, 1;
	setp.lt.s32 	%p7, %r16, 0;
	setp.ge.s32 	%p8, %r16, %r73;
	or.pred  	%p9, %p7, %p8;
	@%p9 bra 	$L__BB0_8;
	mul.wide.u32 	%rd6, %r16, 4;
	add.s64 	%rd7, %rd1, %rd6;
	ld.global.f32 	%f46, [%rd7];
	add.f32 	%f84, %f84, %f46;
	add.s32 	%r116, %r116, 1;
$L__BB0_8:
	add.s32 	%r19, %r89, 2;
	setp.lt.s32 	%p10, %r19, 0;
	setp.ge.s32 	%p11, %r19, %r73;
	or.pred  	%p12, %p10, %p11;
	@%p12 bra 	$L__BB0_10;
	mul.wide.u32 	%rd8, %r19, 4;
	add.s64 	%rd9, %rd1, %rd8;
	ld.global.f32 	%f47, [%rd9];
	add.f32 	%f84, %f84, %f47;
	add.s32 	%r116, %r116, 1;
$L__BB0_10:
	add.s32 	%r22, %r89, 3;
	setp.lt.s32 	%p13, %r22, 0;
	setp.ge.s32 	%p14, %r22, %r73;
	or.pred  	%p15, %p13, %p14;
	@%p15 bra 	$L__BB0_12;
	mul.wide.u32 	%rd10, %r22, 4;
	add.s64 	%rd11, %rd1, %rd10;
	ld.global.f32 	%f48, [%rd11];
	add.f32 	%f84, %f84, %f48;
	add.s32 	%r116, %r116, 1;
$L__BB0_12:
	add.s32 	%r25, %r89, 4;
	setp.lt.s32 	%p16, %r25, 0;
	setp.ge.s32 	%p17, %r25, %r73;
	or.pred  	%p18, %p16, %p17;
	@%p18 bra 	$L__BB0_14;
	mul.wide.u32 	%rd12, %r25, 4;
	add.s64 	%rd13, %rd1, %rd12;
	ld.global.f32 	%f49, [%rd13];
	add.f32 	%f84, %f84, %f49;
	add.s32 	%r116, %r116, 1;
$L__BB0_14:
	add.s32 	%r28, %r89, 5;
	setp.lt.s32 	%p19, %r28, 0;
	setp.ge.s32 	%p20, %r28, %r73;
	or.pred  	%p21, %p19, %p20;
	@%p21 bra 	$L__BB0_16;
	mul.wide.u32 	%rd14, %r28, 4;
	add.s64 	%rd15, %rd1, %rd14;
	ld.global.f32 	%f50, [%rd15];
	add.f32 	%f84, %f84, %f50;
	add.s32 	%r116, %r116, 1;
$L__BB0_16:
	add.s32 	%r31, %r89, 6;
	setp.lt.s32 	%p22, %r31, 0;
	setp.ge.s32 	%p23, %r31, %r73;
	or.pred  	%p24, %p22, %p23;
	@%p24 bra 	$L__BB0_18;
	mul.wide.u32 	%rd16, %r31, 4;
	add.s64 	%rd17, %rd1, %rd16;
	ld.global.f32 	%f51, [%rd17];
	add.f32 	%f84, %f84, %f51;
	add.s32 	%r116, %r116, 1;
$L__BB0_18:
	add.s32 	%r34, %r89, 7;
	setp.lt.s32 	%p25, %r34, 0;
	setp.ge.s32 	%p26, %r34, %r73;
	or.pred  	%p27, %p25, %p26;
	@%p27 bra 	$L__BB0_20;
	mul.wide.u32 	%rd18, %r34, 4;
	add.s64 	%rd19, %rd1, %rd18;
	ld.global.f32 	%f52, [%rd19];
	add.f32 	%f84, %f84, %f52;
	add.s32 	%r116, %r116, 1;
$L__BB0_20:
	add.s32 	%r91, %r91, 8;
	add.s32 	%r90, %r90, 8;
	add.s32 	%r89, %r89, 8;
	setp.ne.s32 	%p28, %r90, 0;
	@%p28 bra 	$L__BB0_4;
	add.s32 	%r109, %r91, -3;
$L__BB0_22:
	setp.eq.s32 	%p29, %r6, 0;
	@%p29 bra 	$L__BB0_43;
	setp.lt.u32 	%p30, %r6, 4;
	@%p30 bra 	$L__BB0_33;
	add.s32 	%r44, %r109, %r1;
	setp.lt.s32 	%p31, %r44, 0;
	setp.ge.s32 	%p32, %r44, %r73;
	or.pred  	%p33, %p31, %p32;
	@%p33 bra 	$L__BB0_26;
	mul.wide.u32 	%rd20, %r44, 4;
	add.s64 	%rd21, %rd1, %rd20;
	ld.global.f32 	%f54, [%rd21];
	add.f32 	%f84, %f84, %f54;
	add.s32 	%r116, %r116, 1;
$L__BB0_26:
	add.s32 	%r47, %r44, 1;
	setp.lt.s32 	%p34, %r47, 0;
	setp.ge.s32 	%p35, %r47, %r73;
	or.pred  	%p36, %p34, %p35;
	@%p36 bra 	$L__BB0_28;
	mul.wide.u32 	%rd22, %r47, 4;
	add.s64 	%rd23, %rd1, %rd22;
	ld.global.f32 	%f55, [%rd23];
	add.f32 	%f84, %f84, %f55;
	add.s32 	%r116, %r116, 1;
$L__BB0_28:
	add.s32 	%r50, %r44, 2;
	setp.lt.s32 	%p37, %r50, 0;
	setp.ge.s32 	%p38, %r50, %r73;
	or.pred  	%p39, %p37, %p38;
	@%p39 bra 	$L__BB0_30;
	mul.wide.u32 	%rd24, %r50, 4;
	add.s64 	%rd25, %rd1, %rd24;
	ld.global.f32 	%f56, [%rd25];
	add.f32 	%f84, %f84, %f56;
	add.s32 	%r116, %r116, 1;
$L__BB0_30:
	add.s32 	%r53, %r44, 3;
	setp.lt.s32 	%p40, %r53, 0;
	setp.ge.s32 	%p41, %r53, %r73;
	or.pred  	%p42, %p40, %p41;
	@%p42 bra 	$L__BB0_32;
	mul.wide.u32 	%rd26, %r53, 4;
	add.s64 	%rd27, %rd1, %rd26;
	ld.global.f32 	%f57, [%rd27];
	add.f32 	%f84, %f84, %f57;
	add.s32 	%r116, %r116, 1;
$L__BB0_32:
	add.s32 	%r109, %r109, 4;
$L__BB0_33:
	and.b32  	%r87, %r5, 3;
	setp.eq.s32 	%p43, %r87, 0;
	@%p43 bra 	$L__BB0_43;
	setp.eq.s32 	%p44, %r87, 1;
	@%p44 bra 	$L__BB0_40;
	add.s32 	%r60, %r109, %r1;
	setp.lt.s32 	%p45, %r60, 0;
	setp.ge.s32 	%p46, %r60, %r73;
	or.pred  	%p47, %p45, %p46;
	@%p47 bra 	$L__BB0_37;
	mul.wide.u32 	%rd28, %r60, 4;
	add.s64 	%rd29, %rd1, %rd28;
	ld.global.f32 	%f59, [%rd29];
	add.f32 	%f84, %f84, %f59;
	add.s32 	%r116, %r116, 1;
$L__BB0_37:
	add.s32 	%r63, %r60, 1;
	setp.lt.s32 	%p48, %r63, 0;
	setp.ge.s32 	%p49, %r63, %r73;
	or.pred  	%p50, %p48, %p49;
	@%p50 bra 	$L__BB0_39;
	mul.wide.u32 	%rd30, %r63, 4;
	add.s64 	%rd31, %rd1, %rd30;
	ld.global.f32 	%f60, [%rd31];
	add.f32 	%f84, %f84, %f60;
	add.s32 	%r116, %r116, 1;
$L__BB0_39:
	add.s32 	%r109, %r109, 2;
$L__BB0_40:
	and.b32  	%r88, %r4, 1;
	setp.eq.b32 	%p51, %r88, 1;
	@%p51 bra 	$L__BB0_43;
	add.s32 	%r70, %r109, %r1;
	setp.lt.s32 	%p52, %r70, 0;
	setp.ge.s32 	%p53, %r70, %r73;
	or.pred  	%p54, %p52, %p53;
	@%p54 bra 	$L__BB0_43;
	mul.wide.u32 	%rd32, %r70, 4;
	add.s64 	%rd33, %rd1, %rd32;
	ld.global.f32 	%f61, [%rd33];
	add.f32 	%f84, %f84, %f61;
	add.s32 	%r116, %r116, 1;
$L__BB0_43:
	cvt.rn.f32.s32 	%f86, %r116;
$L__BB0_44:
	div.rn.f32 	%f62, %f84, %f86;
	cvta.to.global.u64 	%rd34, %rd2;
	mul.wide.s32 	%rd35, %r1, 4;
	add.s64 	%rd36, %rd34, %rd35;
	st.global.f32 	[%rd36], %f62;
$L__BB0_45:
	ret;

}


// ===== COMPILED SASS (sm_100) =====

	.target	sm_100

	.elftype	@"ET_EXEC"


//--------------------- .note.nv.tkinfo           --------------------------
	.section	.note.nv.tkinfo,"",@"SHT_NOTE"
	.sectionflags	@"SHF_NOTE_NV_TKINFO"
	.tkinfo
        /*0018*/ 	.word	0x00000002
        /*0030*/ 	.string	""
        /*0030*/ 	.string	"ptxas"
        /*0030*/ 	.string	"Cuda compilation tools, release 13.0, V13.0.88"
        /*0030*/ 	.string	"Build cuda_13.0.r13.0/compiler.36424714_0"
        /*0030*/ 	.string	"-arch sm_100 -m 64 "



//--------------------- .note.nv.cuinfo           --------------------------
	.section	.note.nv.cuinfo,"",@"SHT_NOTE"
	.sectionflags	@"SHF_NOTE_NV_CUINFO"
        /*0018*/ 	.short	0x0002
        /*001a*/ 	.short	0x0064
        /*001c*/ 	.short	0x0082
	.zero		2


//--------------------- .nv.info                  --------------------------
	.section	.nv.info,"",@"SHT_CUDA_INFO"
	.align	4


	//----- nvinfo : EIATTR_REGCOUNT
	.align		4
        /*0000*/ 	.byte	0x04, 0x2f
        /*0002*/ 	.short	(.L_1 - .L_0)
	.align		4
.L_0:
        /*0004*/ 	.word	index@(_Z19movingAverageKernelPfS_ii)
        /*0008*/ 	.word	0x00000020


	//----- nvinfo : EIATTR_FRAME_SIZE
	.align		4
.L_1:
        /*000c*/ 	.byte	0x04, 0x11
        /*000e*/ 	.short	(.L_3 - .L_2)
	.align		4
.L_2:
        /*0010*/ 	.word	index@($__internal_0_$__cuda_sm3x_div_rn_noftz_f32_slowpath)
        /*0014*/ 	.word	0x00000000


	//----- nvinfo : EIATTR_FRAME_SIZE
	.align		4
.L_3:
        /*0018*/ 	.byte	0x04, 0x11
        /*001a*/ 	.short	(.L_5 - .L_4)
	.align		4
.L_4:
        /*001c*/ 	.word	index@(_Z19movingAverageKernelPfS_ii)
        /*0020*/ 	.word	0x00000000


	//----- nvinfo : EIATTR_MIN_STACK_SIZE
	.align		4
.L_5:
        /*0024*/ 	.byte	0x04, 0x12
        /*0026*/ 	.short	(.L_7 - .L_6)
	.align		4
.L_6:
        /*0028*/ 	.word	index@(_Z19movingAverageKernelPfS_ii)
        /*002c*/ 	.word	0x00000000
.L_7:


//--------------------- .nv.compat                --------------------------
	.section	.nv.compat,"",@"SHT_CUDA_COMPAT_INFO"
	.align	4
        /*0000*/ 	.byte	0x02, 0x09, 0x00, 0x00, 0x02, 0x02, 0x01, 0x00, 0x02, 0x05, 0x05, 0x00, 0x03, 0x07, 0x01, 0x01
        /*0010*/ 	.byte	0x02, 0x03, 0x00, 0x00, 0x02, 0x06, 0x01, 0x00, 0x04, 0x0b, 0x08, 0x00, 0x01, 0x00, 0x00, 0x00
        /*0020*/ 	.byte	0x00, 0x00, 0x00, 0x00


//--------------------- .nv.info._Z19movingAverageKernelPfS_ii --------------------------
	.section	.nv.info._Z19movingAverageKernelPfS_ii,"",@"SHT_CUDA_INFO"
	.sectionflags	@""
	.align	4


	//----- nvinfo : EIATTR_CUDA_API_VERSION
	.align		4
        /*0000*/ 	.byte	0x04, 0x37
        /*0002*/ 	.short	(.L_9 - .L_8)
.L_8:
        /*0004*/ 	.word	0x00000082


	//----- nvinfo : EIATTR_KPARAM_INFO
	.align		4
.L_9:
        /*0008*/ 	.byte	0x04, 0x17
        /*000a*/ 	.short	(.L_11 - .L_10)
.L_10:
        /*000c*/ 	.word	0x00000000
        /*0010*/ 	.short	0x0003
        /*0012*/ 	.short	0x0014
        /*0014*/ 	.byte	0x00, 0xf0, 0x11, 0x00


	//----- nvinfo : EIATTR_KPARAM_INFO
	.align		4
.L_11:
        /*0018*/ 	.byte	0x04, 0x17
        /*001a*/ 	.short	(.L_13 - .L_12)
.L_12:
        /*001c*/ 	.word	0x00000000
        /*0020*/ 	.short	0x0002
        /*0022*/ 	.short	0x0010
        /*0024*/ 	.byte	0x00, 0xf0, 0x11, 0x00


	//----- nvinfo : EIATTR_KPARAM_INFO
	.align		4
.L_13:
        /*0028*/ 	.byte	0x04, 0x17
        /*002a*/ 	.short	(.L_15 - .L_14)
.L_14:
        /*002c*/ 	.word	0x00000000
        /*0030*/ 	.short	0x0001
        /*0032*/ 	.short	0x0008
        /*0034*/ 	.byte	0x00, 0xf5, 0x21, 0x00


	//----- nvinfo : EIATTR_KPARAM_INFO
	.align		4
.L_15:
        /*0038*/ 	.byte	0x04, 0x17
        /*003a*/ 	.short	(.L_17 - .L_16)
.L_16:
        /*003c*/ 	.word	0x00000000
        /*0040*/ 	.short	0x0000
        /*0042*/ 	.short	0x0000
        /*0044*/ 	.byte	0x00, 0xf5, 0x21, 0x00


	//----- nvinfo : EIATTR_SPARSE_MMA_MASK
	.align		4
.L_17:
        /*0048*/ 	.byte	0x03, 0x50
        /*004a*/ 	.short	0x0000


	//----- nvinfo : EIATTR_MAXREG_COUNT
	.align		4
        /*004c*/ 	.byte	0x03, 0x1b
        /*004e*/ 	.short	0x00ff


	//----- nvinfo : EIATTR_MERCURY_ISA_VERSION
	.align		4
        /*0050*/ 	.byte	0x03, 0x5f
        /*0052*/ 	.short	0x0101


	//----- nvinfo : EIATTR_VRC_CTA_INIT_COUNT
	.align		4
        /*0054*/ 	.byte	0x02, 0x4a
	.zero		1
	.zero		1


	//----- nvinfo : EIATTR_EXIT_INSTR_OFFSETS
	.align		4
        /*0058*/ 	.byte	0x04, 0x1c
        /*005a*/ 	.short	(.L_19 - .L_18)


	//   ....[0]....
.L_18:
        /*005c*/ 	.word	0x00000070


	//   ....[1]....
        /*0060*/ 	.word	0x00000bf0


	//----- nvinfo : EIATTR_CRS_STACK_SIZE
	.align		4
.L_19:
        /*0064*/ 	.byte	0x04, 0x1e
        /*0066*/ 	.short	(.L_21 - .L_20)
.L_20:
        /*0068*/ 	.word	0x00000000


	//----- nvinfo : EIATTR_CBANK_PARAM_SIZE
	.align		4
.L_21:
        /*006c*/ 	.byte	0x03, 0x19
        /*006e*/ 	.short	0x0018


	//----- nvinfo : EIATTR_PARAM_CBANK
	.align		4
        /*0070*/ 	.byte	0x04, 0x0a
        /*0072*/ 	.short	(.L_23 - .L_22)
	.align		4
.L_22:
        /*0074*/ 	.word	index@(.nv.constant0._Z19movingAverageKernelPfS_ii)
        /*0078*/ 	.short	0x0380
        /*007a*/ 	.short	0x0018


	//----- nvinfo : EIATTR_SW_WAR
	.align		4
.L_23:
        /*007c*/ 	.byte	0x04, 0x36
        /*007e*/ 	.short	(.L_25 - .L_24)
.L_24:
        /*0080*/ 	.word	0x00000008
.L_25:


//--------------------- .nv.callgraph             --------------------------
	.section	.nv.callgraph,"",@"SHT_CUDA_CALLGRAPH"
	.align	4
	.sectionentsize	8
	.align		4
        /*0000*/ 	.word	0x00000000
	.align		4
        /*0004*/ 	.word	0xffffffff
	.align		4
        /*0008*/ 	.word	0x00000000
	.align		4
        /*000c*/ 	.word	0xfffffffe
	.align		4
        /*0010*/ 	.word	0x00000000
	.align		4
        /*0014*/ 	.word	0xfffffffd
	.align		4
        /*0018*/ 	.word	0x00000000
	.align		4
        /*001c*/ 	.word	0xfffffffc


//--------------------- .text._Z19movingAverageKernelPfS_ii --------------------------
	.section	.text._Z19movingAverageKernelPfS_ii,"ax",@progbits
	.align	128
        .global         _Z19movingAverageKernelPfS_ii
        .type           _Z19movingAverageKernelPfS_ii,@function
        .size           _Z19movingAverageKernelPfS_ii,(.L_x_21 - _Z19movingAverageKernelPfS_ii)
        .other          _Z19movingAverageKernelPfS_ii,@"STO_CUDA_ENTRY STV_DEFAULT"
_Z19movingAverageKernelPfS_ii:
.text._Z19movingAverageKernelPfS_ii:
[----:B------:R-:W-:Y:S01]  /*0000*/  LDC R1, c[0x0][0x37c] ;  /* 0x0000df00ff017b82 */ /* 0x000fe20000000800 */
[----:B------:R-:W0:Y:S07]  /*0010*/  S2R R0, SR_TID.X ;  /* 0x0000000000007919 */ /* 0x000e2e0000002100 */
[----:B------:R-:W0:Y:S01]  /*0020*/  S2UR UR5, SR_CTAID.X ;  /* 0x00000000000579c3 */ /* 0x000e220000002500 */
[----:B------:R-:W1:Y:S07]  /*0030*/  LDCU UR4, c[0x0][0x390] ;  /* 0x00007200ff0477ac */ /* 0x000e6e0008000800 */
[----:B------:R-:W0:Y:S02]  /*0040*/  LDC R3, c[0x0][0x360] ;  /* 0x0000d800ff037b82 */ /* 0x000e240000000800 */
[----:B0-----:R-:W-:-:S05]  /*0050*/  IMAD R3, R3, UR5, R0 ;  /* 0x0000000503037c24 */ /* 0x001fca000f8e0200 */
[----:B-1----:R-:W-:-:S13]  /*0060*/  ISETP.GE.AND P0, PT, R3, UR4, PT ;  /* 0x0000000403007c0c */ /* 0x002fda000bf06270 */
[----:B------:R-:W-:Y:S05]  /*0070*/  @P0 EXIT ;  /* 0x000000000000094d */ /* 0x000fea0003800000 */
[----:B------:R-:W0:Y:S01]  /*0080*/  LDC R0, c[0x0][0x394] ;  /* 0x0000e500ff007b82 */ /* 0x000e220000000800 */
[----:B------:R-:W1:Y:S01]  /*0090*/  LDCU.64 UR6, c[0x0][0x358] ;  /* 0x00006b00ff0677ac */ /* 0x000e620008000a00 */
[----:B------:R-:W-:Y:S02]  /*00a0*/  IMAD.MOV.U32 R2, RZ, RZ, RZ ;  /* 0x000000ffff027224 */ /* 0x000fe400078e00ff */
[----:B------:R-:W-:Y:S01]  /*00b0*/  IMAD.MOV.U32 R7, RZ, RZ, RZ ;  /* 0x000000ffff077224 */ /* 0x000fe200078e00ff */
[C---:B0-----:R-:W-:Y:S02]  /*00c0*/  ISETP.GE.AND P0, PT, R0.reuse, -0x1, PT ;  /* 0xffffffff0000780c */ /* 0x041fe40003f06270 */
[----:B------:R-:W-:-:S11]  /*00d0*/  LEA.HI R0, R0, R0, RZ, 0x1 ;  /* 0x0000000000007211 */ /* 0x000fd600078f08ff */
[----:B-1----:R-:W-:Y:S05]  /*00e0*/  @!P0 BRA `(.L_x_0) ;  /* 0x00000008007c8947 */ /* 0x002fea0003800000 */
[----:B------:R-:W-:Y:S01]  /*00f0*/  SHF.R.S32.HI R10, RZ, 0x1, R0 ;  /* 0x00000001ff0a7819 */ /* 0x000fe20000011400 */
[----:B------:R-:W-:Y:S02]  /*0100*/  HFMA2 R0, -RZ, RZ, 0, 0 ;  /* 0x00000000ff007431 */ /* 0x000fe400000001ff */
[----:B------:R-:W-:Y:S01]  /*0110*/  IMAD.MOV.U32 R2, RZ, RZ, RZ ;  /* 0x000000ffff027224 */ /* 0x000fe200078e00ff */
[----:B------:R-:W-:Y:S01]  /*0120*/  IABS R5, R10 ;  /* 0x0000000a00057213 */ /* 0x000fe20000000000 */
[----:B------:R-:W-:-:S04]  /*0130*/  IMAD.MOV R8, RZ, RZ, -R10 ;  /* 0x000000ffff087224 */ /* 0x000fc800078e0a0a */
[----:B------:R-:W-:-:S04]  /*0140*/  IMAD.IADD R4, R10, 0x1, R5 ;  /* 0x000000010a047824 */ /* 0x000fc800078e0205 */
[C---:B------:R-:W-:Y:S01]  /*0150*/  VIADD R5, R4.reuse, 0x1 ;  /* 0x0000000104057836 */ /* 0x040fe20000000000 */
[----:B------:R-:W-:-:S04]  /*0160*/  ISETP.GE.U32.AND P0, PT, R4, 0x7, PT ;  /* 0x000000070400780c */ /* 0x000fc80003f06070 */
[----:B------:R-:W-:-:S09]  /*0170*/  LOP3.LUT R6, R5, 0x7, RZ, 0xc0, !PT ;  /* 0x0000000705067812 */ /* 0x000fd200078ec0ff */
[----:B------:R-:W-:Y:S05]  /*0180*/  @!P0 BRA `(.L_x_1) ;  /* 0x0000000400308947 */ /* 0x000fea0003800000 */
[----:B------:R-:W-:Y:S01]  /*0190*/  LOP3.LUT R22, R5, 0xfffffff8, RZ, 0xc0, !PT ;  /* 0xfffffff805167812 */ /* 0x000fe200078ec0ff */
[----:B------:R-:W-:Y:S01]  /*01a0*/  IMAD.IADD R7, R3, 0x1, -R10 ;  /* 0x0000000103077824 */ /* 0x000fe200078e0a0a */
[----:B------:R-:W-:Y:S01]  /*01b0*/  IADD3 R9, PT, PT, -R10, 0x3, RZ ;  /* 0x000000030a097810 */ /* 0x000fe20007ffe1ff */
[----:B------:R-:W-:Y:S01]  /*01c0*/  IMAD.MOV.U32 R2, RZ, RZ, RZ ;  /* 0x000000ffff027224 */ /* 0x000fe200078e00ff */
[----:B------:R-:W0:Y:S01]  /*01d0*/  LDCU UR4, c[0x0][0x390] ;  /* 0x00007200ff0477ac */ /* 0x000e220008000800 */
[----:B------:R-:W-:Y:S02]  /*01e0*/  IMAD.MOV.U32 R0, RZ, RZ, RZ ;  /* 0x000000ffff007224 */ /* 0x000fe400078e00ff */
[----:B------:R-:W-:-:S07]  /*01f0*/  IMAD.MOV R22, RZ, RZ, -R22 ;  /* 0x000000ffff167224 */ /* 0x000fce00078e0a16 */
.L_x_2:
[----:B0-----:R-:W-:-:S04]  /*0200*/  ISETP.GE.AND P6, PT, R7, UR4, PT ;  /* 0x0000000407007c0c */ /* 0x001fc8000bfc6270 */
[----:B------:R-:W-:-:S13]  /*0210*/  ISETP.LT.OR P6, PT, R7, RZ, P6 ;  /* 0x000000ff0700720c */ /* 0x000fda00037c1670 */
[----:B------:R-:W0:Y:S02]  /*0220*/  @!P6 LDC.64 R10, c[0x0][0x380] ;  /* 0x0000e000ff0aeb82 */ /* 0x000e240000000a00 */
[----:B0-----:R-:W-:-:S06]  /*0230*/  @!P6 IMAD.WIDE.U32 R10, R7, 0x4, R10 ;  /* 0x00000004070ae825 */ /* 0x001fcc00078e000a */
[----:B------:R-:W2:Y:S01]  /*0240*/  @!P6 LDG.E R11, desc[UR6][R10.64] ;  /* 0x000000060a0be981 */ /* 0x000ea2000c1e1900 */
[C---:B------:R-:W-:Y:S01]  /*0250*/  IADD3 R13, PT, PT, R7.reuse, 0x1, RZ ;  /* 0x00000001070d7810 */ /* 0x040fe20007ffe0ff */
[C---:B------:R-:W-:Y:S01]  /*0260*/  VIADD R17, R7.reuse, 0x2 ;  /* 0x0000000207117836 */ /* 0x040fe20000000000 */
[C---:B------:R-:W-:Y:S01]  /*0270*/  IADD3 R27, PT, PT, R7.reuse, 0x7, RZ ;  /* 0x00000007071b7810 */ /* 0x040fe20007ffe0ff */
[----:B------:R-:W-:Y:S01]  /*0280*/  VIADD R21, R7, 0x3 ;  /* 0x0000000307157836 */ /* 0x000fe20000000000 */
[----:B------:R-:W-:Y:S01]  /*0290*/  ISETP.GE.AND P0, PT, R13, UR4, PT ;  /* 0x000000040d007c0c */ /* 0x000fe2000bf06270 */
[----:B------:R-:W-:Y:S01]  /*02a0*/  VIADD R8, R7, 0x4 ;  /* 0x0000000407087836 */ /* 0x000fe20000000000 */
[----:B------:R-:W-:Y:S01]  /*02b0*/  ISETP.GE.AND P1, PT, R17, UR4, PT ;  /* 0x0000000411007c0c */ /* 0x000fe2000bf26270 */
[----:B------:R-:W-:Y:S01]  /*02c0*/  VIADD R23, R7, 0x5 ;  /* 0x0000000507177836 */ /* 0x000fe20000000000 */
[----:B------:R-:W-:Y:S01]  /*02d0*/  ISETP.LT.OR P0, PT, R13, RZ, P0 ;  /* 0x000000ff0d00720c */ /* 0x000fe20000701670 */
[----:B------:R-:W-:Y:S01]  /*02e0*/  VIADD R25, R7, 0x6 ;  /* 0x0000000607197836 */ /* 0x000fe20000000000 */
[----:B------:R-:W-:Y:S01]  /*02f0*/  ISETP.GE.AND P2, PT, R21, UR4, PT ;  /* 0x0000000415007c0c */ /* 0x000fe2000bf46270 */
[----:B------:R-:W-:Y:S01]  /*0300*/  @!P6 VIADD R0, R0, 0x1 ;  /* 0x000000010000e836 */ /* 0x000fe20000000000 */
[----:B------:R-:W-:-:S02]  /*0310*/  ISETP.LT.OR P1, PT, R17, RZ, P1 ;  /* 0x000000ff1100720c */ /* 0x000fc40000f21670 */
[----:B------:R-:W-:Y:S02]  /*0320*/  ISETP.LT.OR P2, PT, R21, RZ, P2 ;  /* 0x000000ff1500720c */ /* 0x000fe40001741670 */
[C---:B------:R-:W-:Y:S02]  /*0330*/  ISETP.GE.AND P3, PT, R8.reuse, UR4, PT ;  /* 0x0000000408007c0c */ /* 0x040fe4000bf66270 */
[----:B------:R-:W-:Y:S02]  /*0340*/  ISETP.GE.AND P5, PT, R23, UR4, PT ;  /* 0x0000000417007c0c */ /* 0x000fe4000bfa6270 */
[----:B------:R-:W-:Y:S01]  /*0350*/  ISETP.LT.OR P3, PT, R8, RZ, P3 ;  /* 0x000000ff0800720c */ /* 0x000fe20001f61670 */
[----:B------:R-:W0:Y:S01]  /*0360*/  @!P0 LDC.64 R28, c[0x0][0x380] ;  /* 0x0000e000ff1c8b82 */ /* 0x000e220000000a00 */
[----:B------:R-:W-:Y:S02]  /*0370*/  ISETP.GE.AND P4, PT, R25, UR4, PT ;  /* 0x0000000419007c0c */ /* 0x000fe4000bf86270 */
[----:B------:R-:W-:-:S02]  /*0380*/  ISETP.LT.OR P5, PT, R23, RZ, P5 ;  /* 0x000000ff1700720c */ /* 0x000fc40002fa1670 */
[----:B------:R-:W-:-:S03]  /*0390*/  ISETP.LT.OR P4, PT, R25, RZ, P4 ;  /* 0x000000ff1900720c */ /* 0x000fc60002781670 */
[----:B------:R-:W1:Y:S08]  /*03a0*/  @!P1 LDC.64 R14, c[0x0][0x380] ;  /* 0x0000e000ff0e9b82 */ /* 0x000e700000000a00 */
[----:B------:R-:W3:Y:S01]  /*03b0*/  @!P2 LDC.64 R18, c[0x0][0x380] ;  /* 0x0000e000ff12ab82 */ /* 0x000ee20000000a00 */
[----:B0-----:R-:W-:-:S07]  /*03c0*/  @!P0 IMAD.WIDE.U32 R28, R13, 0x4, R28 ;  /* 0x000000040d1c8825 */ /* 0x001fce00078e001c */
[----:B------:R-:W0:Y:S01]  /*03d0*/  @!P5 LDC.64 R12, c[0x0][0x380] ;  /* 0x0000e000ff0cdb82 */ /* 0x000e220000000a00 */
[----:B------:R-:W4:Y:S01]  /*03e0*/  @!P0 LDG.E R29, desc[UR6][R28.64] ;  /* 0x000000061c1d8981 */ /* 0x000f22000c1e1900 */
[----:B-1----:R-:W-:-:S06]  /*03f0*/  @!P1 IMAD.WIDE.U32 R14, R17, 0x4, R14 ;  /* 0x00000004110e9825 */ /* 0x002fcc00078e000e */
[----:B------:R-:W1:Y:S01]  /*0400*/  @!P4 LDC.64 R16, c[0x0][0x380] ;  /* 0x0000e000ff10cb82 */ /* 0x000e620000000a00 */
[----:B------:R-:W5:Y:S01]  /*0410*/  @!P1 LDG.E R15, desc[UR6][R14.64] ;  /* 0x000000060e0f9981 */ /* 0x000f62000c1e1900 */
[----:B---3--:R-:W-:-:S06]  /*0420*/  @!P2 IMAD.WIDE.U32 R18, R21, 0x4, R18 ;  /* 0x000000041512a825 */ /* 0x008fcc00078e0012 */
[----:B------:R-:W3:Y:S01]  /*0430*/  @!P2 LDG.E R19, desc[UR6][R18.64] ;  /* 0x000000061213a981 */ /* 0x000ee2000c1e1900 */
[----:B0-----:R-:W-:-:S06]  /*0440*/  @!P5 IMAD.WIDE.U32 R12, R23, 0x4, R12 ;  /* 0x00000004170cd825 */ /* 0x001fcc00078e000c */
[----:B------:R-:W3:Y:S01]  /*0450*/  @!P5 LDG.E R13, desc[UR6][R12.64] ;  /* 0x000000060c0dd981 */ /* 0x000ee2000c1e1900 */
[----:B-1----:R-:W-:-:S06]  /*0460*/  @!P4 IMAD.WIDE.U32 R16, R25, 0x4, R16 ;  /* 0x000000041910c825 */ /* 0x002fcc00078e0010 */
[----:B------:R-:W3:Y:S01]  /*0470*/  @!P4 LDG.E R17, desc[UR6][R16.64] ;  /* 0x000000061011c981 */ /* 0x000ee2000c1e1900 */
[----:B--2---:R-:W-:Y:S01]  /*0480*/  @!P6 FADD R2, R2, R11 ;  /* 0x0000000b0202e221 */ /* 0x004fe20000000000 */
[C---:B------:R-:W-:Y:S01]  /*0490*/  ISETP.GE.AND P6, PT, R27.reuse, UR4, PT ;  /* 0x000000041b007c0c */ /* 0x040fe2000bfc6270 */
[----:B------:R-:W0:Y:S03]  /*04a0*/  @!P3 LDC.64 R10, c[0x0][0x380] ;  /* 0x0000e000ff0abb82 */ /* 0x000e260000000a00 */
[----:B------:R-:W-:-:S13]  /*04b0*/  ISETP.LT.OR P6, PT, R27, RZ, P6 ;  /* 0x000000ff1b00720c */ /* 0x000fda00037c1670 */
[----:B------:R-:W1:Y:S01]  /*04c0*/  @!P6 LDC.64 R20, c[0x0][0x380] ;  /* 0x0000e000ff14eb82 */ /* 0x000e620000000a00 */
[----:B0-----:R-:W-:-:S06]  /*04d0*/  @!P3 IMAD.WIDE.U32 R10, R8, 0x4, R10 ;  /* 0x00000004080ab825 */ /* 0x001fcc00078e000a */
[----:B------:R-:W2:Y:S01]  /*04e0*/  @!P3 LDG.E R11, desc[UR6][R10.64] ;  /* 0x000000060a0bb981 */ /* 0x000ea2000c1e1900 */
[----:B-1----:R-:W-:-:S06]  /*04f0*/  @!P6 IMAD.WIDE.U32 R20, R27, 0x4, R20 ;  /* 0x000000041b14e825 */ /* 0x002fcc00078e0014 */
[----:B------:R-:W2:Y:S01]  /*0500*/  @!P6 LDG.E R21, desc[UR6][R20.64] ;  /* 0x000000061415e981 */ /* 0x000ea2000c1e1900 */
[----:B------:R-:W-:Y:S02]  /*0510*/  @!P0 VIADD R0, R0, 0x1 ;  /* 0x0000000100008836 */ /* 0x000fe40000000000 */
[----:B----4-:R-:W-:Y:S02]  /*0520*/  @!P0 FADD R2, R2, R29 ;  /* 0x0000001d02028221 */ /* 0x010fe40000000000 */
[----:B------:R-:W-:Y:S01]  /*0530*/  @!P1 VIADD R0, R0, 0x1 ;  /* 0x0000000100009836 */ /* 0x000fe20000000000 */
[----:B------:R-:W-:Y:S01]  /*0540*/  IADD3 R22, PT, PT, R22, 0x8, RZ ;  /* 0x0000000816167810 */ /* 0x000fe20007ffe0ff */
[----:B-----5:R-:W-:Y:S02]  /*0550*/  @!P1 FADD R2, R2, R15 ;  /* 0x0000000f02029221 */ /* 0x020fe40000000000 */
[----:B------:R-:W-:Y:S01]  /*0560*/  @!P2 VIADD R0, R0, 0x1 ;  /* 0x000000010000a836 */ /* 0x000fe20000000000 */
[----:B------:R-:W-:Y:S01]  /*0570*/  ISETP.NE.AND P0, PT, R22, RZ, PT ;  /* 0x000000ff1600720c */ /* 0x000fe20003f05270 */
[----:B---3--:R-:W-:-:S02]  /*0580*/  @!P2 FADD R2, R2, R19 ;  /* 0x000000130202a221 */ /* 0x008fc40000000000 */
[----:B------:R-:W-:-:S04]  /*0590*/  @!P3 VIADD R0, R0, 0x1 ;  /* 0x000000010000b836 */ /* 0x000fc80000000000 */
[----:B------:R-:W-:-:S04]  /*05a0*/  @!P5 VIADD R0, R0, 0x1 ;  /* 0x000000010000d836 */ /* 0x000fc80000000000 */
[----:B------:R-:W-:Y:S02]  /*05b0*/  @!P4 VIADD R0, R0, 0x1 ;  /* 0x000000010000c836 */ /* 0x000fe40000000000 */
[----:B------:R-:W-:Y:S02]  /*05c0*/  VIADD R9, R9, 0x8 ;  /* 0x0000000809097836 */ /* 0x000fe40000000000 */
[----:B------:R-:W-:Y:S02]  /*05d0*/  VIADD R7, R7, 0x8 ;  /* 0x0000000807077836 */ /* 0x000fe40000000000 */
[----:B------:R-:W-:Y:S02]  /*05e0*/  @!P6 VIADD R0, R0, 0x1 ;  /* 0x000000010000e836 */ /* 0x000fe40000000000 */
[----:B--2---:R-:W-:-:S04]  /*05f0*/  @!P3 FADD R2, R2, R11 ;  /* 0x0000000b0202b221 */ /* 0x004fc80000000000 */
[----:B------:R-:W-:-:S04]  /*0600*/  @!P5 FADD R2, R2, R13 ;  /* 0x0000000d0202d221 */ /* 0x000fc80000000000 */
[----:B------:R-:W-:-:S04]  /*0610*/  @!P4 FADD R2, R2, R17 ;  /* 0x000000110202c221 */ /* 0x000fc80000000000 */
[----:B------:R-:W-:Y:S01]  /*0620*/  @!P6 FADD R2, R2, R21 ;  /* 0x000000150202e221 */ /* 0x000fe20000000000 */
[----:B------:R-:W-:Y:S06]  /*0630*/  @P0 BRA `(.L_x_2) ;  /* 0xfffffff800f00947 */ /* 0x000fec000383ffff */
[----:B------:R-:W-:-:S07]  /*0640*/  IADD3 R8, PT, PT, R9, -0x3, RZ ;  /* 0xfffffffd09087810 */ /* 0x000fce0007ffe0ff */
.L_x_1:
[----:B------:R-:W-:-:S13]  /*0650*/  ISETP.NE.AND P0, PT, R6, RZ, PT ;  /* 0x000000ff0600720c */ /* 0x000fda0003f05270 */
[----:B------:R-:W-:Y:S05]  /*0660*/  @!P0 BRA `(.L_x_3) ;  /* 0x0000000400188947 */ /* 0x000fea0003800000 */
[----:B------:R-:W-:Y:S02]  /*0670*/  ISETP.GE.U32.AND P0, PT, R6, 0x4, PT ;  /* 0x000000040600780c */ /* 0x000fe40003f06070 */
[----:B------:R-:W-:-:S11]  /*0680*/  LOP3.LUT P3, R5, R5, 0x3, RZ, 0xc0, !PT ;  /* 0x0000000305057812 */ /* 0x000fd6000786c0ff */
[----:B------:R-:W-:Y:S05]  /*0690*/  @!P0 BRA `(.L_x_4) ;  /* 0x0000000000848947 */ /* 0x000fea0003800000 */
[----:B------:R-:W-:-:S04]  /*06a0*/  IMAD.IADD R9, R3, 0x1, R8 ;  /* 0x0000000103097824 */ /* 0x000fc800078e0208 */
[C---:B------:R-:W-:Y:S01]  /*06b0*/  VIADD R17, R9.reuse, 0x1 ;  /* 0x0000000109117836 */ /* 0x040fe20000000000 */
[C---:B------:R-:W-:Y:S01]  /*06c0*/  ISETP.GE.AND P0, PT, R9.reuse, UR4, PT ;  /* 0x0000000409007c0c */ /* 0x040fe2000bf06270 */
[C---:B------:R-:W-:Y:S02]  /*06d0*/  VIADD R19, R9.reuse, 0x2 ;  /* 0x0000000209137836 */ /* 0x040fe40000000000 */
[C---:B------:R-:W-:Y:S01]  /*06e0*/  VIADD R21, R9.reuse, 0x3 ;  /* 0x0000000309157836 */ /* 0x040fe20000000000 */
[----:B------:R-:W-:Y:S02]  /*06f0*/  ISETP.LT.OR P0, PT, R9, RZ, P0 ;  /* 0x000000ff0900720c */ /* 0x000fe40000701670 */
[----:B------:R-:W-:Y:S02]  /*0700*/  ISETP.GE.AND P1, PT, R17, UR4, PT ;  /* 0x0000000411007c0c */ /* 0x000fe4000bf26270 */
[----:B------:R-:W-:Y:S02]  /*0710*/  ISETP.GE.AND P2, PT, R19, UR4, PT ;  /* 0x0000000413007c0c */ /* 0x000fe4000bf46270 */
[----:B------:R-:W-:-:S02]  /*0720*/  ISETP.LT.OR P1, PT, R17, RZ, P1 ;  /* 0x000000ff1100720c */ /* 0x000fc40000f21670 */
[----:B------:R-:W-:Y:S02]  /*0730*/  ISETP.GE.AND P4, PT, R21, UR4, PT ;  /* 0x0000000415007c0c */ /* 0x000fe4000bf86270 */
[----:B------:R-:W-:Y:S02]  /*0740*/  ISETP.LT.OR P2, PT, R19, RZ, P2 ;  /* 0x000000ff1300720c */ /* 0x000fe40001741670 */
[----:B------:R-:W-:Y:S01]  /*0750*/  ISETP.LT.OR P4, PT, R21, RZ, P4 ;  /* 0x000000ff1500720c */ /* 0x000fe20002781670 */
[----:B------:R-:W0:Y:S08]  /*0760*/  @!P0 LDC.64 R14, c[0x0][0x380] ;  /* 0x0000e000ff0e8b82 */ /* 0x000e300000000a00 */
[----:B------:R-:W1:Y:S08]  /*0770*/  @!P1 LDC.64 R12, c[0x0][0x380] ;  /* 0x0000e000ff0c9b82 */ /* 0x000e700000000a00 */
[----:B------:R-:W2:Y:S08]  /*0780*/  @!P2 LDC.64 R10, c[0x0][0x380] ;  /* 0x0000e000ff0aab82 */ /* 0x000eb00000000a00 */
[----:B------:R-:W3:Y:S01]  /*0790*/  @!P4 LDC.64 R6, c[0x0][0x380] ;  /* 0x0000e000ff06cb82 */ /* 0x000ee20000000a00 */
[----:B0-----:R-:W-:-:S06]  /*07a0*/  @!P0 IMAD.WIDE.U32 R14, R9, 0x4, R14 ;  /* 0x00000004090e8825 */ /* 0x001fcc00078e000e */
[----:B------:R-:W4:Y:S01]  /*07b0*/  @!P0 LDG.E R15, desc[UR6][R14.64] ;  /* 0x000000060e0f8981 */ /* 0x000f22000c1e1900 */
[----:B-1----:R-:W-:-:S06]  /*07c0*/  @!P1 IMAD.WIDE.U32 R12, R17, 0x4, R12 ;  /* 0x00000004110c9825 */ /* 0x002fcc00078e000c */
[----:B------:R-:W5:Y:S01]  /*07d0*/  @!P1 LDG.E R13, desc[UR6][R12.64] ;  /* 0x000000060c0d9981 */ /* 0x000f62000c1e1900 */
[----:B--2---:R-:W-:-:S06]  /*07e0*/  @!P2 IMAD.WIDE.U32 R10, R19, 0x4, R10 ;  /* 0x00000004130aa825 */ /* 0x004fcc00078e000a */
[----:B------:R-:W2:Y:S01]  /*07f0*/  @!P2 LDG.E R11, desc[UR6][R10.64] ;  /* 0x000000060a0ba981 */ /* 0x000ea2000c1e1900 */
[----:B---3--:R-:W-:-:S06]  /*0800*/  @!P4 IMAD.WIDE.U32 R6, R21, 0x4, R6 ;  /* 0x000000041506c825 */ /* 0x008fcc00078e0006 */
[----:B------:R-:W3:Y:S01]  /*0810*/  @!P4 LDG.E R7, desc[UR6][R6.64] ;  /* 0x000000060607c981 */ /* 0x000ee2000c1e1900 */
[----:B------:R-:W-:-:S05]  /*0820*/  @!P0 VIADD R0, R0, 0x1 ;  /* 0x0000000100008836 */ /* 0x000fca0000000000 */
[----:B------:R-:W-:Y:S01]  /*0830*/  @!P1 IADD3 R0, PT, PT, R0, 0x1, RZ ;  /* 0x0000000100009810 */ /* 0x000fe20007ffe0ff */
[----:B------:R-:W-:-:S04]  /*0840*/  VIADD R8, R8, 0x4 ;  /* 0x0000000408087836 */ /* 0x000fc80000000000 */
[----:B------:R-:W-:-:S04]  /*0850*/  @!P2 VIADD R0, R0, 0x1 ;  /* 0x000000010000a836 */ /* 0x000fc80000000000 */
[----:B------:R-:W-:Y:S02]  /*0860*/  @!P4 VIADD R0, R0, 0x1 ;  /* 0x000000010000c836 */ /* 0x000fe40000000000 */
[----:B----4-:R-:W-:-:S04]  /*0870*/  @!P0 FADD R2, R2, R15 ;  /* 0x0000000f02028221 */ /* 0x010fc80000000000 */
[----:B-----5:R-:W-:-:S04]  /*0880*/  @!P1 FADD R2, R2, R13 ;  /* 0x0000000d02029221 */ /* 0x020fc80000000000 */
[----:B--2---:R-:W-:-:S04]  /*0890*/  @!P2 FADD R2, R2, R11 ;  /* 0x0000000b0202a221 */ /* 0x004fc80000000000 */
[----:B---3--:R-:W-:-:S07]  /*08a0*/  @!P4 FADD R2, R2, R7 ;  /* 0x000000070202c221 */ /* 0x008fce0000000000 */
.L_x_4:
[----:B------:R-:W-:Y:S05]  /*08b0*/  @!P3 BRA `(.L_x_3) ;  /* 0x000000000084b947 */ /* 0x000fea0003800000 */
[----:B------:R-:W-:Y:S02]  /*08c0*/  ISETP.NE.AND P0, PT, R5, 0x1, PT ;  /* 0x000000010500780c */ /* 0x000fe40003f05270 */
[----:B------:R-:W-:-:S04]  /*08d0*/  LOP3.LUT R4, R4, 0x1, RZ, 0xc0, !PT ;  /* 0x0000000104047812 */ /* 0x000fc800078ec0ff */
[----:B------:R-:W-:-:S07]  /*08e0*/  ISETP.NE.U32.AND P2, PT, R4, 0x1, PT ;  /* 0x000000010400780c */ /* 0x000fce0003f45070 */
[----:B------:R-:W-:Y:S06]  /*08f0*/  @!P0 BRA `(.L_x_5) ;  /* 0x0000000000448947 */ /* 0x000fec0003800000 */
[----:B------:R-:W-:-:S05]  /*0900*/  IMAD.IADD R11, R3, 0x1, R8 ;  /* 0x00000001030b7824 */ /* 0x000fca00078e0208 */
[C---:B------:R-:W-:Y:S02]  /*0910*/  ISETP.GE.AND P0, PT, R11.reuse, UR4, PT ;  /* 0x000000040b007c0c */ /* 0x040fe4000bf06270 */
[C---:B------:R-:W-:Y:S02]  /*0920*/  IADD3 R9, PT, PT, R11.reuse, 0x1, RZ ;  /* 0x000000010b097810 */ /* 0x040fe40007ffe0ff */
[----:B------:R-:W-:Y:S02]  /*0930*/  ISETP.LT.OR P0, PT, R11, RZ, P0 ;  /* 0x000000ff0b00720c */ /* 0x000fe40000701670 */
[----:B------:R-:W-:-:S04]  /*0940*/  ISETP.GE.AND P1, PT, R9, UR4, PT ;  /* 0x0000000409007c0c */ /* 0x000fc8000bf26270 */
[----:B------:R-:W-:-:S07]  /*0950*/  ISETP.LT.OR P1, PT, R9, RZ, P1 ;  /* 0x000000ff0900720c */ /* 0x000fce0000f21670 */
[----:B------:R-:W0:Y:S08]  /*0960*/  @!P0 LDC.64 R4, c[0x0][0x380] ;  /* 0x0000e000ff048b82 */ /* 0x000e300000000a00 */
[----:B------:R-:W1:Y:S01]  /*0970*/  @!P1 LDC.64 R6, c[0x0][0x380] ;  /* 0x0000e000ff069b82 */ /* 0x000e620000000a00 */
[----:B0-----:R-:W-:-:S06]  /*0980*/  @!P0 IMAD.WIDE.U32 R4, R11, 0x4, R4 ;  /* 0x000000040b048825 */ /* 0x001fcc00078e0004 */
[----:B------:R-:W2:Y:S01]  /*0990*/  @!P0 LDG.E R5, desc[UR6][R4.64] ;  /* 0x0000000604058981 */ /* 0x000ea2000c1e1900 */
[----:B-1----:R-:W-:-:S06]  /*09a0*/  @!P1 IMAD.WIDE.U32 R6, R9, 0x4, R6 ;  /* 0x0000000409069825 */ /* 0x002fcc00078e0006 */
[----:B------:R-:W3:Y:S01]  /*09b0*/  @!P1 LDG.E R7, desc[UR6][R6.64] ;  /* 0x0000000606079981 */ /* 0x000ee2000c1e1900 */
[----:B------:R-:W-:Y:S02]  /*09c0*/  @!P0 VIADD R0, R0, 0x1 ;  /* 0x0000000100008836 */ /* 0x000fe40000000000 */
[----:B------:R-:W-:Y:S02]  /*09d0*/  VIADD R8, R8, 0x2 ;  /* 0x0000000208087836 */ /* 0x000fe40000000000 */
[----:B------:R-:W-:Y:S02]  /*09e0*/  @!P1 VIADD R0, R0, 0x1 ;  /* 0x0000000100009836 */ /* 0x000fe40000000000 */
[----:B--2---:R-:W-:-:S04]  /*09f0*/  @!P0 FADD R2, R2, R5 ;  /* 0x0000000502028221 */ /* 0x004fc80000000000 */
[----:B---3--:R-:W-:-:S07]  /*0a00*/  @!P1 FADD R2, R2, R7 ;  /* 0x0000000702029221 */ /* 0x008fce0000000000 */
.L_x_5:
[----:B------:R-:W-:Y:S05]  /*0a10*/  @!P2 BRA `(.L_x_3) ;  /* 0x00000000002ca947 */ /* 0x000fea0003800000 */
[----:B------:R-:W-:Y:S01]  /*0a20*/  IMAD.IADD R7, R3, 0x1, R8 ;  /* 0x0000000103077824 */ /* 0x000fe200078e0208 */
[----:B------:R-:W-:Y:S04]  /*0a30*/  BSSY.RECONVERGENT B0, `(.L_x_3) ;  /* 0x0000009000007945 */ /* 0x000fe80003800200 */
[----:B------:R-:W-:-:S04]  /*0a40*/  ISETP.GE.AND P0, PT, R7, UR4, PT ;  /* 0x0000000407007c0c */ /* 0x000fc8000bf06270 */
[----:B------:R-:W-:-:S13]  /*0a50*/  ISETP.LT.OR P0, PT, R7, RZ, P0 ;  /* 0x000000ff0700720c */ /* 0x000fda0000701670 */
[----:B------:R-:W-:Y:S05]  /*0a60*/  @P0 BRA `(.L_x_6) ;  /* 0x0000000000140947 */ /* 0x000fea0003800000 */
[----:B------:R-:W0:Y:S02]  /*0a70*/  LDC.64 R4, c[0x0][0x380] ;  /* 0x0000e000ff047b82 */ /* 0x000e240000000a00 */
[----:B0-----:R-:W-:-:S06]  /*0a80*/  IMAD.WIDE.U32 R4, R7, 0x4, R4 ;  /* 0x0000000407047825 */ /* 0x001fcc00078e0004 */
[----:B------:R-:W2:Y:S01]  /*0a90*/  LDG.E R5, desc[UR6][R4.64] ;  /* 0x0000000604057981 */ /* 0x000ea2000c1e1900 */
[----:B------:R-:W-:Y:S01]  /*0aa0*/  IADD3 R0, PT, PT, R0, 0x1, RZ ;  /* 0x0000000100007810 */ /* 0x000fe20007ffe0ff */
[----:B--2---:R-:W-:-:S07]  /*0ab0*/  FADD R2, R2, R5 ;  /* 0x0000000502027221 */ /* 0x004fce0000000000 */
.L_x_6:
[----:B------:R-:W-:Y:S05]  /*0ac0*/  BSYNC.RECONVERGENT B0 ;  /* 0x0000000000007941 */ /* 0x000fea0003800200 */
.L_x_3:
[----:B------:R-:W-:-:S07]  /*0ad0*/  I2FP.F32.S32 R7, R0 ;  /* 0x0000000000077245 */ /* 0x000fce0000201400 */
.L_x_0:
[----:B------:R-:W0:Y:S01]  /*0ae0*/  MUFU.RCP R0, R7 ;  /* 0x0000000700007308 */ /* 0x000e220000001000 */
[----:B------:R-:W-:Y:S07]  /*0af0*/  BSSY.RECONVERGENT B0, `(.L_x_7) ;  /* 0x000000c000007945 */ /* 0x000fee0003800200 */
[----:B------:R-:W1:Y:S01]  /*0b00*/  FCHK P0, R2, R7 ;  /* 0x0000000702007302 */ /* 0x000e620000000000 */
[----:B0-----:R-:W-:-:S04]  /*0b10*/  FFMA R5, R0, -R7, 1 ;  /* 0x3f80000000057423 */ /* 0x001fc80000000807 */
[----:B------:R-:W-:-:S04]  /*0b20*/  FFMA R5, R0, R5, R0 ;  /* 0x0000000500057223 */ /* 0x000fc80000000000 */
[----:B------:R-:W-:-:S04]  /*0b30*/  FFMA R9, R5, R2, RZ ;  /* 0x0000000205097223 */ /* 0x000fc800000000ff */
[----:B------:R-:W-:-:S04]  /*0b40*/  FFMA R0, R9, -R7, R2 ;  /* 0x8000000709007223 */ /* 0x000fc80000000002 */
[----:B------:R-:W-:Y:S01]  /*0b50*/  FFMA R9, R5, R0, R9 ;  /* 0x0000000005097223 */ /* 0x000fe20000000009 */
[----:B-1----:R-:W-:Y:S06]  /*0b60*/  @!P0 BRA `(.L_x_8) ;  /* 0x0000000000108947 */ /* 0x002fec0003800000 */
[----:B------:R-:W-:Y:S01]  /*0b70*/  IMAD.MOV.U32 R5, RZ, RZ, R7 ;  /* 0x000000ffff057224 */ /* 0x000fe200078e0007 */
[----:B------:R-:W-:-:S07]  /*0b80*/  MOV R4, 0xba0 ;  /* 0x00000ba000047802 */ /* 0x000fce0000000f00 */
[----:B------:R-:W-:Y:S05]  /*0b90*/  CALL.REL.NOINC `($__internal_0_$__cuda_sm3x_div_rn_noftz_f32_slowpath) ;  /* 0x0000000000187944 */ /* 0x000fea0003c00000 */
[----:B------:R-:W-:-:S07]  /*0ba0*/  IMAD.MOV.U32 R9, RZ, RZ, R0 ;  /* 0x000000ffff097224 */ /* 0x000fce00078e0000 */
.L_x_8:
[----:B------:R-:W-:Y:S05]  /*0bb0*/  BSYNC.RECONVERGENT B0 ;  /* 0x0000000000007941 */ /* 0x000fea0003800200 */
.L_x_7:
[----:B------:R-:W0:Y:S02]  /*0bc0*/  LDC.64 R4, c[0x0][0x388] ;  /* 0x0000e200ff047b82 */ /* 0x000e240000000a00 */
[----:B0-----:R-:W-:-:S05]  /*0bd0*/  IMAD.WIDE R2, R3, 0x4, R4 ;  /* 0x0000000403027825 */ /* 0x001fca00078e0204 */
[----:B------:R-:W-:Y:S01]  /*0be0*/  STG.E desc[UR6][R2.64], R9 ;  /* 0x0000000902007986 */ /* 0x000fe2000c101906 */
[----:B------:R-:W-:Y:S05]  /*0bf0*/  EXIT ;  /* 0x000000000000794d */ /* 0x000fea0003800000 */
        .weak           $__internal_0_$__cuda_sm3x_div_rn_noftz_f32_slowpath
        .type           $__internal_0_$__cuda_sm3x_div_rn_noftz_f32_slowpath,@function
        .size           $__internal_0_$__cuda_sm3x_div_rn_noftz_f32_slowpath,(.L_x_21 - $__internal_0_$__cuda_sm3x_div_rn_noftz_f32_slowpath)
$__internal_0_$__cuda_sm3x_div_rn_noftz_f32_slowpath:
[----:B------:R-:W-:Y:S01]  /*0c00*/  SHF.R.U32.HI R6, RZ, 0x17, R5 ;  /* 0x00000017ff067819 */ /* 0x000fe20000011605 */
[----:B------:R-:W-:Y:S01]  /*0c10*/  BSSY.RECONVERGENT B1, `(.L_x_9) ;  /* 0x0000062000017945 */ /* 0x000fe20003800200 */
[----:B------:R-:W-:Y:S02]  /*0c20*/  SHF.R.U32.HI R0, RZ, 0x17, R2 ;  /* 0x00000017ff007819 */ /* 0x000fe40000011602 */
[----:B------:R-:W-:Y:S02]  /*0c30*/  LOP3.LUT R12, R6, 0xff, RZ, 0xc0, !PT ;  /* 0x000000ff060c7812 */ /* 0x000fe400078ec0ff */
[----:B------:R-:W-:-:S03]  /*0c40*/  LOP3.LUT R10, R0, 0xff, RZ, 0xc0, !PT ;  /* 0x000000ff000a7812 */ /* 0x000fc600078ec0ff */
[----:B------:R-:W-:Y:S02]  /*0c50*/  VIADD R7, R12, 0xffffffff ;  /* 0xffffffff0c077836 */ /* 0x000fe40000000000 */
[----:B------:R-:W-:-:S03]  /*0c60*/  VIADD R0, R10, 0xffffffff ;  /* 0xffffffff0a007836 */ /* 0x000fc60000000000 */
[----:B------:R-:W-:-:S04]  /*0c70*/  ISETP.GT.U32.AND P0, PT, R7, 0xfd, PT ;  /* 0x000000fd0700780c */ /* 0x000fc80003f04070 */
[----:B------:R-:W-:-:S13]  /*0c80*/  ISETP.GT.U32.OR P0, PT, R0, 0xfd, P0 ;  /* 0x000000fd0000780c */ /* 0x000fda0000704470 */
[----:B------:R-:W-:Y:S01]  /*0c90*/  @!P0 MOV R6, RZ ;  /* 0x000000ff00068202 */ /* 0x000fe20000000f00 */
[----:B------:R-:W-:Y:S06]  /*0ca0*/  @!P0 BRA `(.L_x_10) ;  /* 0x00000000005c8947 */ /* 0x000fec0003800000 */
[----:B------:R-:W-:Y:S02]  /*0cb0*/  FSETP.GTU.FTZ.AND P0, PT, |R2|, +INF , PT ;  /* 0x7f8000000200780b */ /* 0x000fe40003f1c200 */
[----:B------:R-:W-:-:S04]  /*0cc0*/  FSETP.GTU.FTZ.AND P1, PT, |R5|, +INF , PT ;  /* 0x7f8000000500780b */ /* 0x000fc80003f3c200 */
[----:B------:R-:W-:-:S13]  /*0cd0*/  PLOP3.LUT P0, PT, P0, P1, PT, 0xf8, 0x8f ;  /* 0x00000000008f781c */ /* 0x000fda0000703f70 */
[----:B------:R-:W-:Y:S05]  /*0ce0*/  @P0 BRA `(.L_x_11) ;  /* 0x00000004004c0947 */ /* 0x000fea0003800000 */
[----:B------:R-:W-:-:S13]  /*0cf0*/  LOP3.LUT P0, RZ, R5, 0x7fffffff, R2, 0xc8, !PT ;  /* 0x7fffffff05ff7812 */ /* 0x000fda000780c802 */
[----:B------:R-:W-:Y:S05]  /*0d00*/  @!P0 BRA `(.L_x_12) ;  /* 0x00000004003c8947 */ /* 0x000fea0003800000 */
[C---:B------:R-:W-:Y:S02]  /*0d10*/  FSETP.NEU.FTZ.AND P0, PT, |R2|.reuse, +INF , PT ;  /* 0x7f8000000200780b */ /* 0x040fe40003f1d200 */
[----:B------:R-:W-:Y:S02]  /*0d20*/  FSETP.NEU.FTZ.AND P2, PT, |R5|, +INF , PT ;  /* 0x7f8000000500780b */ /* 0x000fe40003f5d200 */
[----:B------:R-:W-:-:S11]  /*0d30*/  FSETP.NEU.FTZ.AND P1, PT, |R2|, +INF , PT ;  /* 0x7f8000000200780b */ /* 0x000fd60003f3d200 */
[----:B------:R-:W-:Y:S05]  /*0d40*/  @!P2 BRA !P0, `(.L_x_12) ;  /* 0x00000004002ca947 */ /* 0x000fea0004000000 */
[----:B------:R-:W-:-:S04]  /*0d50*/  LOP3.LUT P0, RZ, R2, 0x7fffffff, RZ, 0xc0, !PT ;  /* 0x7fffffff02ff7812 */ /* 0x000fc8000780c0ff */
[----:B------:R-:W-:-:S13]  /*0d60*/  PLOP3.LUT P0, PT, P2, P0, PT, 0x2f, 0xf2 ;  /* 0x0000000000f2781c */ /* 0x000fda0001700577 */
[----:B------:R-:W-:Y:S05]  /*0d70*/  @P0 BRA `(.L_x_13) ;  /* 0x0000000400180947 */ /* 0x000fea0003800000 */
[----:B------:R-:W-:-:S04]  /*0d80*/  LOP3.LUT P0, RZ, R5, 0x7fffffff, RZ, 0xc0, !PT ;  /* 0x7fffffff05ff7812 */ /* 0x000fc8000780c0ff */
[----:B------:R-:W-:-:S13]  /*0d90*/  PLOP3.LUT P0, PT, P1, P0, PT, 0x2f, 0xf2 ;  /* 0x0000000000f2781c */ /* 0x000fda0000f00577 */
[----:B------:R-:W-:Y:S05]  /*0da0*/  @P0 BRA `(.L_x_14) ;  /* 0x0000000400000947 */ /* 0x000fea0003800000 */
[----:B------:R-:W-:Y:S02]  /*0db0*/  ISETP.GE.AND P0, PT, R0, RZ, PT ;  /* 0x000000ff0000720c */ /* 0x000fe40003f06270 */
[----:B------:R-:W-:-:S11]  /*0dc0*/  ISETP.GE.AND P1, PT, R7, RZ, PT ;  /* 0x000000ff0700720c */ /* 0x000fd60003f26270 */
[----:B------:R-:W-:Y:S02]  /*0dd0*/  @P0 IMAD.MOV.U32 R6, RZ, RZ, RZ ;  /* 0x000000ffff060224 */ /* 0x000fe400078e00ff */
[----:B------:R-:W-:Y:S01]  /*0de0*/  @!P0 FFMA R2, R2, 1.84467440737095516160e+19, RZ ;  /* 0x5f80000002028823 */ /* 0x000fe200000000ff */
[----:B------:R-:W-:Y:S02]  /*0df0*/  @!P0 IMAD.MOV.U32 R6, RZ, RZ, -0x40 ;  /* 0xffffffc0ff068424 */ /* 0x000fe400078e00ff */
[----:B------:R-:W-:Y:S02]  /*0e00*/  @!P1 FFMA R5, R5, 1.84467440737095516160e+19, RZ ;  /* 0x5f80000005059823 */ /* 0x000fe400000000ff */
[----:B------:R-:W-:-:S07]  /*0e10*/  @!P1 VIADD R6, R6, 0x40 ;  /* 0x0000004006069836 */ /* 0x000fce0000000000 */
.L_x_10:
[----:B------:R-:W-:Y:S01]  /*0e20*/  LEA R0, R12, 0xc0800000, 0x17 ;  /* 0xc08000000c007811 */ /* 0x000fe200078eb8ff */
[----:B------:R-:W-:Y:S04]  /*0e30*/  BSSY.RECONVERGENT B2, `(.L_x_15) ;  /* 0x0000036000027945 */ /* 0x000fe80003800200 */
[----:B------:R-:W-:Y:S01]  /*0e40*/  IMAD.IADD R7, R5, 0x1, -R0 ;  /* 0x0000000105077824 */ /* 0x000fe200078e0a00 */
[----:B------:R-:W-:-:S03]  /*0e50*/  IADD3 R5, PT, PT, R10, -0x7f, RZ ;  /* 0xffffff810a057810 */ /* 0x000fc60007ffe0ff */
[----:B------:R-:W0:Y:S01]  /*0e60*/  MUFU.RCP R8, R7 ;  /* 0x0000000700087308 */ /* 0x000e220000001000 */
[----:B------:R-:W-:Y:S01]  /*0e70*/  FADD.FTZ R9, -R7, -RZ ;  /* 0x800000ff07097221 */ /* 0x000fe20000010100 */
[C---:B------:R-:W-:Y:S01]  /*0e80*/  IMAD R0, R5.reuse, -0x800000, R2 ;  /* 0xff80000005007824 */ /* 0x040fe200078e0202 */
[----:B------:R-:W-:-:S05]  /*0e90*/  IADD3 R5, PT, PT, R5, 0x7f, -R12 ;  /* 0x0000007f05057810 */ /* 0x000fca0007ffe80c */
[----:B------:R-:W-:Y:S02]  /*0ea0*/  IMAD.IADD R5, R5, 0x1, R6 ;  /* 0x0000000105057824 */ /* 0x000fe400078e0206 */
[----:B0-----:R-:W-:-:S04]  /*0eb0*/  FFMA R11, R8, R9, 1 ;  /* 0x3f800000080b7423 */ /* 0x001fc80000000009 */
[----:B------:R-:W-:-:S04]  /*0ec0*/  FFMA R13, R8, R11, R8 ;  /* 0x0000000b080d7223 */ /* 0x000fc80000000008 */
[----:B------:R-:W-:-:S04]  /*0ed0*/  FFMA R2, R0, R13, RZ ;  /* 0x0000000d00027223 */ /* 0x000fc800000000ff */
[----:B------:R-:W-:-:S04]  /*0ee0*/  FFMA R11, R9, R2, R0 ;  /* 0x00000002090b7223 */ /* 0x000fc80000000000 */
[----:B------:R-:W-:-:S04]  /*0ef0*/  FFMA R8, R13, R11, R2 ;  /* 0x0000000b0d087223 */ /* 0x000fc80000000002 */
[----:B------:R-:W-:-:S04]  /*0f00*/  FFMA R9, R9, R8, R0 ;  /* 0x0000000809097223 */ /* 0x000fc80000000000 */
[----:B------:R-:W-:-:S05]  /*0f10*/  FFMA R0, R13, R9, R8 ;  /* 0x000000090d007223 */ /* 0x000fca0000000008 */
[----:B------:R-:W-:-:S04]  /*0f20*/  SHF.R.U32.HI R2, RZ, 0x17, R0 ;  /* 0x00000017ff027819 */ /* 0x000fc80000011600 */
[----:B------:R-:W-:-:S05]  /*0f30*/  LOP3.LUT R2, R2, 0xff, RZ, 0xc0, !PT ;  /* 0x000000ff02027812 */ /* 0x000fca00078ec0ff */
[----:B------:R-:W-:-:S04]  /*0f40*/  IMAD.IADD R10, R2, 0x1, R5 ;  /* 0x00000001020a7824 */ /* 0x000fc800078e0205 */
[----:B------:R-:W-:-:S05]  /*0f50*/  VIADD R2, R10, 0xffffffff ;  /* 0xffffffff0a027836 */ /* 0x000fca0000000000 */
[----:B------:R-:W-:-:S13]  /*0f60*/  ISETP.GE.U32.AND P0, PT, R2, 0xfe, PT ;  /* 0x000000fe0200780c */ /* 0x000fda0003f06070 */
[----:B------:R-:W-:Y:S05]  /*0f70*/  @!P0 BRA `(.L_x_16) ;  /* 0x0000000000808947 */ /* 0x000fea0003800000 */
[----:B------:R-:W-:-:S13]  /*0f80*/  ISETP.GT.AND P0, PT, R10, 0xfe, PT ;  /* 0x000000fe0a00780c */ /* 0x000fda0003f04270 */
[----:B------:R-:W-:Y:S05]  /*0f90*/  @P0 BRA `(.L_x_17) ;  /* 0x00000000006c0947 */ /* 0x000fea0003800000 */
[----:B------:R-:W-:-:S13]  /*0fa0*/  ISETP.GE.AND P0, PT, R10, 0x1, PT ;  /* 0x000000010a00780c */ /* 0x000fda0003f06270 */
[----:B------:R-:W-:Y:S05]  /*0fb0*/  @P0 BRA `(.L_x_18) ;  /* 0x0000000000740947 */ /* 0x000fea0003800000 */
[----:B------:R-:W-:Y:S02]  /*0fc0*/  ISETP.GE.AND P0, PT, R10, -0x18, PT ;  /* 0xffffffe80a00780c */ /* 0x000fe40003f06270 */
[----:B------:R-:W-:-:S11]  /*0fd0*/  LOP3.LUT R0, R0, 0x80000000, RZ, 0xc0, !PT ;  /* 0x8000000000007812 */ /* 0x000fd600078ec0ff */
[----:B------:R-:W-:Y:S05]  /*0fe0*/  @!P0 BRA `(.L_x_18) ;  /* 0x0000000000688947 */ /* 0x000fea0003800000 */
[CCC-:B------:R-:W-:Y:S01]  /*0ff0*/  FFMA.RZ R2, R13.reuse, R9.reuse, R8.reuse ;  /* 0x000000090d027223 */ /* 0x1c0fe2000000c008 */
[C---:B------:R-:W-:Y:S02]  /*1000*/  VIADD R7, R10.reuse, 0x20 ;  /* 0x000000200a077836 */ /* 0x040fe40000000000 */
[CCC-:B------:R-:W-:Y:S01]  /*1010*/  FFMA.RM R5, R13.reuse, R9.reuse, R8.reuse ;  /* 0x000000090d057223 */ /* 0x1c0fe20000004008 */
[----:B------:R-:W-:Y:S02]  /*1020*/  ISETP.NE.AND P2, PT, R10, RZ, PT ;  /* 0x000000ff0a00720c */ /* 0x000fe40003f45270 */
[----:B------:R-:W-:Y:S01]  /*1030*/  LOP3.LUT R6, R2, 0x7fffff, RZ, 0xc0, !PT ;  /* 0x007fffff02067812 */ /* 0x000fe200078ec0ff */
[----:B------:R-:W-:Y:S01]  /*1040*/  FFMA.RP R2, R13, R9, R8 ;  /* 0x000000090d027223 */ /* 0x000fe20000008008 */
[----:B------:R-:W-:Y:S02]  /*1050*/  ISETP.NE.AND P1, PT, R10, RZ, PT ;  /* 0x000000ff0a00720c */ /* 0x000fe40003f25270 */
[----:B------:R-:W-:-:S02]  /*1060*/  LOP3.LUT R6, R6, 0x800000, RZ, 0xfc, !PT ;  /* 0x0080000006067812 */ /* 0x000fc400078efcff */
[----:B------:R-:W-:Y:S02]  /*1070*/  IADD3 R8, PT, PT, -R10, RZ, RZ ;  /* 0x000000ff0a087210 */ /* 0x000fe40007ffe1ff */
[----:B------:R-:W-:Y:S02]  /*1080*/  SHF.L.U32 R7, R6, R7, RZ ;  /* 0x0000000706077219 */ /* 0x000fe400000006ff */
[----:B------:R-:W-:Y:S02]  /*1090*/  FSETP.NEU.FTZ.AND P0, PT, R2, R5, PT ;  /* 0x000000050200720b */ /* 0x000fe40003f1d000 */
[----:B------:R-:W-:Y:S02]  /*10a0*/  SEL R5, R8, RZ, P2 ;  /* 0x000000ff08057207 */ /* 0x000fe40001000000 */
[----:B------:R-:W-:Y:S02]  /*10b0*/  ISETP.NE.AND P1, PT, R7, RZ, P1 ;  /* 0x000000ff0700720c */ /* 0x000fe40000f25270 */
[----:B------:R-:W-:-:S02]  /*10c0*/  SHF.R.U32.HI R5, RZ, R5, R6 ;  /* 0x00000005ff057219 */ /* 0x000fc40000011606 */
[----:B------:R-:W-:Y:S02]  /*10d0*/  PLOP3.LUT P0, PT, P0, P1, PT, 0xf8, 0x8f ;  /* 0x00000000008f781c */ /* 0x000fe40000703f70 */
[----:B------:R-:W-:Y:S02]  /*10e0*/  SHF.R.U32.HI R7, RZ, 0x1, R5 ;  /* 0x00000001ff077819 */ /* 0x000fe40000011605 */
[----:B------:R-:W-:-:S04]  /*10f0*/  SEL R2, RZ, 0x1, !P0 ;  /* 0x00000001ff027807 */ /* 0x000fc80004000000 */
[----:B------:R-:W-:-:S04]  /*1100*/  LOP3.LUT R2, R2, 0x1, R7, 0xf8, !PT ;  /* 0x0000000102027812 */ /* 0x000fc800078ef807 */
[----:B------:R-:W-:-:S05]  /*1110*/  LOP3.LUT R2, R2, R5, RZ, 0xc0, !PT ;  /* 0x0000000502027212 */ /* 0x000fca00078ec0ff */
[----:B------:R-:W-:-:S05]  /*1120*/  IMAD.IADD R7, R7, 0x1, R2 ;  /* 0x0000000107077824 */ /* 0x000fca00078e0202 */
[----:B------:R-:W-:Y:S01]  /*1130*/  LOP3.LUT R0, R7, R0, RZ, 0xfc, !PT ;  /* 0x0000000007007212 */ /* 0x000fe200078efcff */
[----:B------:R-:W-:Y:S06]  /*1140*/  BRA `(.L_x_18) ;  /* 0x0000000000107947 */ /* 0x000fec0003800000 */
.L_x_17:
[----:B------:R-:W-:-:S04]  /*1150*/  LOP3.LUT R0, R0, 0x80000000, RZ, 0xc0, !PT ;  /* 0x8000000000007812 */ /* 0x000fc800078ec0ff */
[----:B------:R-:W-:Y:S01]  /*1160*/  LOP3.LUT R0, R0, 0x7f800000, RZ, 0xfc, !PT ;  /* 0x7f80000000007812 */ /* 0x000fe200078efcff */
[----:B------:R-:W-:Y:S06]  /*1170*/  BRA `(.L_x_18) ;  /* 0x0000000000047947 */ /* 0x000fec0003800000 */
.L_x_16:
[----:B------:R-:W-:-:S07]  /*1180*/  IMAD R0, R5, 0x800000, R0 ;  /* 0x0080000005007824 */ /* 0x000fce00078e0200 */
.L_x_18:
[----:B------:R-:W-:Y:S05]  /*1190*/  BSYNC.RECONVERGENT B2 ;  /* 0x0000000000027941 */ /* 0x000fea0003800200 */
.L_x_15:
[----:B------:R-:W-:Y:S05]  /*11a0*/  BRA `(.L_x_19) ;  /* 0x0000000000207947 */ /* 0x000fea0003800000 */
.L_x_14:
[----:B------:R-:W-:-:S04]  /*11b0*/  LOP3.LUT R0, R5, 0x80000000, R2, 0x48, !PT ;  /* 0x8000000005007812 */ /* 0x000fc800078e4802 */
[----:B------:R-:W-:Y:S01]  /*11c0*/  LOP3.LUT R0, R0, 0x7f800000, RZ, 0xfc, !PT ;  /* 0x7f80000000007812 */ /* 0x000fe200078efcff */
[----:B------:R-:W-:Y:S06]  /*11d0*/  BRA `(.L_x_19) ;  /* 0x0000000000147947 */ /* 0x000fec0003800000 */
.L_x_13:
[----:B------:R-:W-:Y:S01]  /*11e0*/  LOP3.LUT R0, R5, 0x80000000, R2, 0x48, !PT ;  /* 0x8000000005007812 */ /* 0x000fe200078e4802 */
[----:B------:R-:W-:Y:S06]  /*11f0*/  BRA `(.L_x_19) ;  /* 0x00000000000c7947 */ /* 0x000fec0003800000 */
.L_x_12:
[----:B------:R-:W0:Y:S01]  /*1200*/  MUFU.RSQ R0, -QNAN ;  /* 0xffc0000000007908 */ /* 0x000e220000001400 */
[----:B------:R-:W-:Y:S05]  /*1210*/  BRA `(.L_x_19) ;  /* 0x0000000000047947 */ /* 0x000fea0003800000 */
.L_x_11:
[----:B------:R-:W-:-:S07]  /*1220*/  FADD.FTZ R0, R2, R5 ;  /* 0x0000000502007221 */ /* 0x000fce0000010000 */
.L_x_19:
[----:B------:R-:W-:Y:S05]  /*1230*/  BSYNC.RECONVERGENT B1 ;  /* 0x0000000000017941 */ /* 0x000fea0003800200 */
.L_x_9:
[----:B------:R-:W-:-:S04]  /*1240*/  IMAD.MOV.U32 R5, RZ, RZ, 0x0 ;  /* 0x00000000ff057424 */ /* 0x000fc800078e00ff */
[----:B0-----:R-:W-:Y:S05]  /*1250*/  RET.REL.NODEC R4 `(_Z19movingAverageKernelPfS_ii) ;  /* 0xffffffec04687950 */ /* 0x001fea0003c3ffff */
.L_x_20:
[----:B------:R-:W-:-:S00]  /*1260*/  BRA `(.L_x_20) ;  /* 0xfffffffc00fc7947 */ /* 0x000fc0000383ffff */
[----:B------:R-:W-:-:S00]  /*1270*/  NOP ;  /* 0x0000000000007918 */ /* 0x000fc00000000000 */
        /* <DEDUP_REMOVED lines=8> */
.L_x_21:


//--------------------- .nv.shared.reserved.0     --------------------------
	.section	.nv.shared.reserved.0,"aw",@nobits
	.weak		__nv_reservedSMEM_offset_0_alias
	.size		__nv_reservedSMEM_offset_0_alias, 0, 64
	.other		__nv_reservedSMEM_offset_0_alias,@"STO_CUDA_RESERVED_SHARED STV_DEFAULT"
__nv_reservedSMEM_offset_0_alias:
	.zero		0
	.zero		64


//--------------------- .nv.constant0._Z19movingAverageKernelPfS_ii --------------------------
	.section	.nv.constant0._Z19movingAverageKernelPfS_ii,"a",@progbits
	.sectionflags	@""
	.align	4
.nv.constant0._Z19movingAverageKernelPfS_ii:
	.zero		920


//--------------------- SYMBOLS --------------------------

	.type		.nv.reservedSmem.offset0,@object
	.size		.nv.reservedSmem.offset0,0x4
